	.headerflags	@"EF_CUDA_TEXMODE_UNIFIED EF_CUDA_64BIT_ADDRESS EF_CUDA_SM86 EF_CUDA_VIRTUAL_SM(EF_CUDA_SM86)"
	.elftype	@"ET_EXEC"


//--------------------- .nv.info                  --------------------------
	.section	.nv.info,"",@"SHT_CUDA_INFO"
	.align	4


	//----- nvinfo : EIATTR_REGCOUNT
	.align		4
        /*0000*/ 	.byte	0x04, 0x2f
        /*0002*/ 	.short	(.L_3 - .L_2)
	.align		4
.L_2:
        /*0004*/ 	.word	index@(l2norm_fwd_kernel)
        /*0008*/ 	.word	0x00000024


	//----- nvinfo : EIATTR_MAX_STACK_SIZE
	.align		4
.L_3:
        /*000c*/ 	.byte	0x04, 0x23
        /*000e*/ 	.short	(.L_5 - .L_4)
	.align		4
.L_4:
        /*0010*/ 	.word	index@(l2norm_fwd_kernel)
        /*0014*/ 	.word	0x00000000


	//----- nvinfo : EIATTR_MIN_STACK_SIZE
	.align		4
.L_5:
        /*0018*/ 	.byte	0x04, 0x12
        /*001a*/ 	.short	(.L_7 - .L_6)
	.align		4
.L_6:
        /*001c*/ 	.word	index@(l2norm_fwd_kernel)
        /*0020*/ 	.word	0x00000000


	//----- nvinfo : EIATTR_FRAME_SIZE
	.align		4
.L_7:
        /*0024*/ 	.byte	0x04, 0x11
        /*0026*/ 	.short	(.L_9 - .L_8)
	.align		4
.L_8:
        /*0028*/ 	.word	index@(l2norm_fwd_kernel)
        /*002c*/ 	.word	0x00000000
.L_9:


//--------------------- .nv.info.l2norm_fwd_kernel --------------------------
	.section	.nv.info.l2norm_fwd_kernel,"",@"SHT_CUDA_INFO"
	.align	4


	//----- nvinfo : EIATTR_CUDA_API_VERSION
	.align		4
        /*0000*/ 	.byte	0x04, 0x37
        /*0002*/ 	.short	(.L_11 - .L_10)
.L_10:
        /*0004*/ 	.word	0x0000007b


	//----- nvinfo : EIATTR_SW2861232_WAR
	.align		4
.L_11:
        /*0008*/ 	.byte	0x01, 0x35
	.zero		2


	//----- nvinfo : EIATTR_PARAM_CBANK
	.align		4
        /*000c*/ 	.byte	0x04, 0x0a
        /*000e*/ 	.short	(.L_13 - .L_12)
	.align		4
.L_12:
        /*0010*/ 	.word	index@(.nv.constant0.l2norm_fwd_kernel)
        /*0014*/ 	.short	0x0160
        /*0016*/ 	.short	0x001c


	//----- nvinfo : EIATTR_CBANK_PARAM_SIZE
	.align		4
.L_13:
        /*0018*/ 	.byte	0x03, 0x19
        /*001a*/ 	.short	0x001c


	//----- nvinfo : EIATTR_KPARAM_INFO
	.align		4
        /*001c*/ 	.byte	0x04, 0x17
        /*001e*/ 	.short	(.L_15 - .L_14)
.L_14:
        /*0020*/ 	.word	0x00000000
        /*0024*/ 	.short	0x0003
        /*0026*/ 	.short	0x0018
        /*0028*/ 	.byte	0x00, 0xf0, 0x11, 0x00


	//----- nvinfo : EIATTR_KPARAM_INFO
	.align		4
.L_15:
        /*002c*/ 	.byte	0x04, 0x17
        /*002e*/ 	.short	(.L_17 - .L_16)
.L_16:
        /*0030*/ 	.word	0x00000000
        /*0034*/ 	.short	0x0002
        /*0036*/ 	.short	0x0010
        /*0038*/ 	.byte	0x00, 0xf0, 0x21, 0x00


	//----- nvinfo : EIATTR_KPARAM_INFO
	.align		4
.L_17:
        /*003c*/ 	.byte	0x04, 0x17
        /*003e*/ 	.short	(.L_19 - .L_18)
.L_18:
        /*0040*/ 	.word	0x00000000
        /*0044*/ 	.short	0x0001
        /*0046*/ 	.short	0x0008
        /*0048*/ 	.byte	0x00, 0xf0, 0x21, 0x00


	//----- nvinfo : EIATTR_KPARAM_INFO
	.align		4
.L_19:
        /*004c*/ 	.byte	0x04, 0x17
        /*004e*/ 	.short	(.L_21 - .L_20)
.L_20:
        /*0050*/ 	.word	0x00000000
        /*0054*/ 	.short	0x0000
        /*0056*/ 	.short	0x0000
        /*0058*/ 	.byte	0x00, 0xf0, 0x21, 0x00


	//----- nvinfo : EIATTR_MAXREG_COUNT
	.align		4
.L_21:
        /*005c*/ 	.byte	0x03, 0x1b
        /*005e*/ 	.short	0x00ff


	//----- nvinfo : EIATTR_COOP_GROUP_MASK_REGIDS
	.align		4
        /*0060*/ 	.byte	0x04, 0x29
        /*0062*/ 	.short	(.L_23 - .L_22)


	//   ....[0]....
.L_22:
        /*0064*/ 	.word	0xffffffff


	//   ....[1]....
        /*0068*/ 	.word	0xffffffff


	//   ....[2]....
        /*006c*/ 	.word	0xffffffff


	//   ....[3]....
        /*0070*/ 	.word	0xffffffff


	//   ....[4]....
        /*0074*/ 	.word	0xffffffff


	//   ....[5]....
        /*0078*/ 	.word	0xffffffff


	//   ....[6]....
        /*007c*/ 	.word	0xffffffff


	//   ....[7]....
        /*0080*/ 	.word	0xffffffff


	//----- nvinfo : EIATTR_COOP_GROUP_INSTR_OFFSETS
	.align		4
.L_23:
        /*0084*/ 	.byte	0x04, 0x28
        /*0086*/ 	.short	(.L_25 - .L_24)


	//   ....[0]....
.L_24:
        /*0088*/ 	.word	0x00000440


	//   ....[1]....
        /*008c*/ 	.word	0x00000450


	//   ....[2]....
        /*0090*/ 	.word	0x00000480


	//   ....[3]....
        /*0094*/ 	.word	0x00000490


	//   ....[4]....
        /*0098*/ 	.word	0x000004d0


	//   ....[5]....
        /*009c*/ 	.word	0x000004e0


	//   ....[6]....
        /*00a0*/ 	.word	0x00000510


	//   ....[7]....
        /*00a4*/ 	.word	0x00000520


	//----- nvinfo : EIATTR_EXIT_INSTR_OFFSETS
	.align		4
.L_25:
        /*00a8*/ 	.byte	0x04, 0x1c
        /*00aa*/ 	.short	(.L_27 - .L_26)


	//   ....[0]....
.L_26:
        /*00ac*/ 	.word	0x000008d0


	//   ....[1]....
        /*00b0*/ 	.word	0x00000930


	//----- nvinfo : EIATTR_MAX_THREADS
	.align		4
.L_27:
        /*00b4*/ 	.byte	0x04, 0x05
        /*00b6*/ 	.short	(.L_29 - .L_28)
.L_28:
        /*00b8*/ 	.word	0x00000040
        /*00bc*/ 	.word	0x00000001
        /*00c0*/ 	.word	0x00000001
.L_29:


//--------------------- .nv.rel.action            --------------------------
	.section	.nv.rel.action,"",@"SHT_CUDA_RELOCINFO"
	.align	8
	.sectionentsize	8
        /*0000*/ 	.byte	0x73, 0x00, 0x00, 0x00, 0x00, 0x00, 0x00, 0x00, 0x00, 0x00, 0x00, 0x11, 0x25, 0x00, 0x05, 0x36


//--------------------- .nv.constant0.l2norm_fwd_kernel --------------------------
	.section	.nv.constant0.l2norm_fwd_kernel,"a",@progbits
	.align	4
.nv.constant0.l2norm_fwd_kernel:
	.zero		380


//--------------------- .text.l2norm_fwd_kernel   --------------------------
	.section	.text.l2norm_fwd_kernel,"ax",@progbits
	.sectionflags	@"SHF_BARRIERS=1"
	.sectioninfo	@"SHI_REGISTERS=36"
	.align	128
        .global         l2norm_fwd_kernel
        .type           l2norm_fwd_kernel,@function
        .size           l2norm_fwd_kernel,(.L_x_1 - l2norm_fwd_kernel)
        .other          l2norm_fwd_kernel,@"STO_CUDA_ENTRY STV_DEFAULT"
l2norm_fwd_kernel:
.text.l2norm_fwd_kernel:
[----:B------:R-:W-:-:S02]  /*0000*/  MOV R1, c[0x0][0x28] ;  /* 0x00000a0000017a02 */ /* 0x000fc40000000f00 */
[----:B------:R-:W0:Y:S01]  /*0010*/  S2R R2, SR_TID.X ;  /* 0x0000000000027919 */ /* 0x000e220000002100 */
[----:B------:R-:W-:Y:S01]  /*0020*/  CS2R R10, SRZ ;  /* 0x00000000000a7805 */ /* 0x000fe2000001ff00 */
[----:B------:R-:W-:Y:S02]  /*0030*/  ULDC.64 UR4, c[0x0][0x118] ;  /* 0x0000460000047ab9 */ /* 0x000fe40000000a00 */
[----:B------:R-:W1:Y:S01]  /*0040*/  S2R R3, SR_CTAID.X ;  /* 0x0000000000037919 */ /* 0x000e620000002500 */
[----:B0-----:R-:W-:Y:S02]  /*0050*/  SHF.R.U32.HI R16, RZ, 0x4, R2 ;  /* 0x00000004ff107819 */ /* 0x001fe40000011602 */
[----:B------:R-:W-:Y:S02]  /*0060*/  SHF.L.U32 R0, R2, 0x3, RZ ;  /* 0x0000000302007819 */ /* 0x000fe400000006ff */
[----:B-1----:R-:W-:Y:S02]  /*0070*/  SHF.L.U32 R3, R3, 0x3, RZ ;  /* 0x0000000303037819 */ /* 0x002fe400000006ff */
[----:B------:R-:W-:-:S02]  /*0080*/  SGXT.U32 R16, R16, 0x2 ;  /* 0x000000021010781a */ /* 0x000fc40000000000 */
[----:B------:R-:W-:Y:S02]  /*0090*/  LOP3.LUT R4, R0, 0x78, RZ, 0xc0, !PT ;  /* 0x0000007800047812 */ /* 0x000fe400078ec0ff */
[C---:B------:R-:W-:Y:S02]  /*00a0*/  LOP3.LUT R9, R3.reuse, R16, RZ, 0xfc, !PT ;  /* 0x0000001003097212 */ /* 0x040fe400078efcff */
[----:B------:R-:W-:Y:S01]  /*00b0*/  LOP3.LUT R7, R3, 0x4, R16, 0xfe, !PT ;  /* 0x0000000403077812 */ /* 0x000fe200078efe10 */
[----:B------:R-:W-:Y:S01]  /*00c0*/  IMAD.WIDE.U32 R4, R4, 0x2, RZ ;  /* 0x0000000204047825 */ /* 0x000fe200078e00ff */
[----:B------:R-:W-:Y:S02]  /*00d0*/  SHF.R.S32.HI R0, RZ, 0x1f, R3 ;  /* 0x0000001fff007819 */ /* 0x000fe40000011403 */
[C---:B------:R-:W-:Y:S02]  /*00e0*/  ISETP.GE.U32.AND P1, PT, R9.reuse, 0x3740, PT ;  /* 0x000037400900780c */ /* 0x040fe40003f26070 */
[----:B------:R-:W-:-:S02]  /*00f0*/  SHF.L.U32 R15, R9, 0x8, RZ ;  /* 0x00000008090f7819 */ /* 0x000fc400000006ff */
[C---:B------:R-:W-:Y:S02]  /*0100*/  ISETP.GE.U32.AND P0, PT, R7.reuse, 0x3740, PT ;  /* 0x000037400700780c */ /* 0x040fe40003f06070 */
[----:B------:R-:W-:Y:S02]  /*0110*/  SHF.L.U32 R13, R7, 0x8, RZ ;  /* 0x00000008070d7819 */ /* 0x000fe400000006ff */
[--C-:B------:R-:W-:Y:S02]  /*0120*/  SHF.L.U64.HI R9, R9, 0x8, R0.reuse ;  /* 0x0000000809097819 */ /* 0x100fe40000010200 */
[----:B------:R-:W-:Y:S02]  /*0130*/  LOP3.LUT R15, R15, R4, RZ, 0xfc, !PT ;  /* 0x000000040f0f7212 */ /* 0x000fe400078efcff */
[----:B------:R-:W-:Y:S02]  /*0140*/  ISETP.GE.U32.AND.EX P1, PT, R0, RZ, PT, P1 ;  /* 0x000000ff0000720c */ /* 0x000fe40003f26110 */
[----:B------:R-:W-:-:S02]  /*0150*/  SHF.L.U64.HI R7, R7, 0x8, R0 ;  /* 0x0000000807077819 */ /* 0x000fc40000010200 */
[----:B------:R-:W-:Y:S02]  /*0160*/  LOP3.LUT R13, R13, R4, RZ, 0xfc, !PT ;  /* 0x000000040d0d7212 */ /* 0x000fe400078efcff */
[----:B------:R-:W-:Y:S02]  /*0170*/  ISETP.GE.U32.AND.EX P0, PT, R0, RZ, PT, P0 ;  /* 0x000000ff0000720c */ /* 0x000fe40003f06100 */
[-C--:B------:R-:W-:Y:S02]  /*0180*/  LOP3.LUT R12, R9, R5.reuse, RZ, 0xfc, !PT ;  /* 0x00000005090c7212 */ /* 0x080fe400078efcff */
[----:B------:R-:W-:Y:S01]  /*0190*/  IADD3 R22, P2, R15, c[0x0][0x160], RZ ;  /* 0x000058000f167a10 */ /* 0x000fe20007f5e0ff */
[----:B------:R-:W-:Y:S01]  /*01a0*/  CS2R R8, SRZ ;  /* 0x0000000000087805 */ /* 0x000fe2000001ff00 */
[----:B------:R-:W-:Y:S02]  /*01b0*/  LOP3.LUT R14, R7, R5, RZ, 0xfc, !PT ;  /* 0x00000005070e7212 */ /* 0x000fe400078efcff */
[----:B------:R-:W-:Y:S01]  /*01c0*/  IADD3 R24, P3, R13, c[0x0][0x160], RZ ;  /* 0x000058000d187a10 */ /* 0x000fe20007f7e0ff */
[----:B------:R-:W-:Y:S01]  /*01d0*/  CS2R R4, SRZ ;  /* 0x0000000000047805 */ /* 0x000fe2000001ff00 */
[----:B------:R-:W-:Y:S01]  /*01e0*/  IADD3.X R23, R12, c[0x0][0x164], RZ, P2, !PT ;  /* 0x000059000c177a10 */ /* 0x000fe200017fe4ff */
[----:B------:R-:W-:Y:S01]  /*01f0*/  CS2R R6, SRZ ;  /* 0x0000000000067805 */ /* 0x000fe2000001ff00 */
[----:B------:R-:W-:-:S03]  /*0200*/  IADD3.X R25, R14, c[0x0][0x164], RZ, P3, !PT ;  /* 0x000059000e197a10 */ /* 0x000fc60001ffe4ff */
[----:B------:R-:W2:Y:S04]  /*0210*/  @!P1 LDG.E.128 R8, [R22.64] ;  /* 0x0000000416089981 */ /* 0x000ea8000c1e1d00 */
[----:B------:R-:W3:Y:S01]  /*0220*/  @!P0 LDG.E.128 R4, [R24.64] ;  /* 0x0000000418048981 */ /* 0x000ee2000c1e1d00 */
[----:B------:R-:W-:Y:S01]  /*0230*/  LOP3.LUT R3, R3, 0x7, R2, 0xf8, !PT ;  /* 0x0000000703037812 */ /* 0x000fe200078ef802 */
[--C-:B--2---:R-:W-:Y:S02]  /*0240*/  HADD2.F32 R18, -RZ, R8.reuse.H1_H1 ;  /* 0x30000008ff127230 */ /* 0x104fe40000004100 */
[----:B------:R-:W-:Y:S02]  /*0250*/  HADD2.F32 R8, -RZ, R8.H0_H0 ;  /* 0x20000008ff087230 */ /* 0x000fe40000004100 */
[--C-:B---3--:R-:W-:Y:S01]  /*0260*/  HADD2.F32 R17, -RZ, R4.reuse.H1_H1 ;  /* 0x30000004ff117230 */ /* 0x108fe20000004100 */
[----:B------:R-:W-:Y:S01]  /*0270*/  FMUL R21, R18, R18 ;  /* 0x0000001212157220 */ /* 0x000fe20000400000 */
[----:B------:R-:W-:-:S02]  /*0280*/  HADD2.F32 R19, -RZ, R4.H0_H0 ;  /* 0x20000004ff137230 */ /* 0x000fc40000004100 */
[--C-:B------:R-:W-:Y:S01]  /*0290*/  HADD2.F32 R4, -RZ, R9.reuse.H0_H0 ;  /* 0x20000009ff047230 */ /* 0x100fe20000004100 */
[----:B------:R-:W-:Y:S01]  /*02a0*/  FMUL R26, R17, R17 ;  /* 0x00000011111a7220 */ /* 0x000fe20000400000 */
[----:B------:R-:W-:Y:S01]  /*02b0*/  FFMA R21, R8, R8, R21 ;  /* 0x0000000808157223 */ /* 0x000fe20000000015 */
[----:B------:R-:W-:Y:S02]  /*02c0*/  HADD2.F32 R20, -RZ, R9.H1_H1 ;  /* 0x30000009ff147230 */ /* 0x000fe40000004100 */
[--C-:B------:R-:W-:Y:S01]  /*02d0*/  HADD2.F32 R9, -RZ, R5.reuse.H0_H0 ;  /* 0x20000005ff097230 */ /* 0x100fe20000004100 */
[----:B------:R-:W-:Y:S01]  /*02e0*/  FFMA R26, R19, R19, R26 ;  /* 0x00000013131a7223 */ /* 0x000fe2000000001a */
[----:B------:R-:W-:Y:S01]  /*02f0*/  FFMA R23, R4, R4, R21 ;  /* 0x0000000404177223 */ /* 0x000fe20000000015 */
[----:B------:R-:W-:Y:S02]  /*0300*/  HADD2.F32 R21, -RZ, R5.H1_H1 ;  /* 0x30000005ff157230 */ /* 0x000fe40000004100 */
[----:B------:R-:W-:Y:S01]  /*0310*/  FFMA R26, R9, R9, R26 ;  /* 0x00000009091a7223 */ /* 0x000fe2000000001a */
[--C-:B------:R-:W-:Y:S01]  /*0320*/  HADD2.F32 R5, -RZ, R10.reuse.H0_H0 ;  /* 0x2000000aff057230 */ /* 0x100fe20000004100 */
[----:B------:R-:W-:Y:S01]  /*0330*/  FFMA R24, R20, R20, R23 ;  /* 0x0000001414187223 */ /* 0x000fe20000000017 */
[----:B------:R-:W-:Y:S01]  /*0340*/  HADD2.F32 R22, -RZ, R10.H1_H1 ;  /* 0x3000000aff167230 */ /* 0x000fe20000004100 */
[----:B------:R-:W-:Y:S01]  /*0350*/  FFMA R27, R21, R21, R26 ;  /* 0x00000015151b7223 */ /* 0x000fe2000000001a */
[--C-:B------:R-:W-:Y:S01]  /*0360*/  HADD2.F32 R10, -RZ, R6.reuse.H0_H0 ;  /* 0x20000006ff0a7230 */ /* 0x100fe20000004100 */
[----:B------:R-:W-:Y:S01]  /*0370*/  FFMA R25, R5, R5, R24 ;  /* 0x0000000505197223 */ /* 0x000fe20000000018 */
[----:B------:R-:W-:-:S02]  /*0380*/  HADD2.F32 R23, -RZ, R6.H1_H1 ;  /* 0x30000006ff177230 */ /* 0x000fc40000004100 */
[--C-:B------:R-:W-:Y:S01]  /*0390*/  HADD2.F32 R6, -RZ, R11.reuse.H0_H0 ;  /* 0x2000000bff067230 */ /* 0x100fe20000004100 */
[----:B------:R-:W-:Y:S01]  /*03a0*/  FFMA R26, R10, R10, R27 ;  /* 0x0000000a0a1a7223 */ /* 0x000fe2000000001b */
[----:B------:R-:W-:Y:S01]  /*03b0*/  HADD2.F32 R24, -RZ, R11.H1_H1 ;  /* 0x3000000bff187230 */ /* 0x000fe20000004100 */
[----:B------:R-:W-:Y:S01]  /*03c0*/  FFMA R25, R22, R22, R25 ;  /* 0x0000001616197223 */ /* 0x000fe20000000019 */
[--C-:B------:R-:W-:Y:S01]  /*03d0*/  HADD2.F32 R11, -RZ, R7.reuse.H0_H0 ;  /* 0x20000007ff0b7230 */ /* 0x100fe20000004100 */
[----:B------:R-:W-:Y:S01]  /*03e0*/  FFMA R26, R23, R23, R26 ;  /* 0x00000017171a7223 */ /* 0x000fe2000000001a */
[----:B------:R-:W-:Y:S01]  /*03f0*/  HADD2.F32 R7, -RZ, R7.H1_H1 ;  /* 0x30000007ff077230 */ /* 0x000fe20000004100 */
[----:B------:R-:W-:Y:S02]  /*0400*/  FFMA R25, R6, R6, R25 ;  /* 0x0000000606197223 */ /* 0x000fe40000000019 */
[----:B------:R-:W-:Y:S02]  /*0410*/  FFMA R26, R11, R11, R26 ;  /* 0x0000000b0b1a7223 */ /* 0x000fe4000000001a */
[----:B------:R-:W-:-:S02]  /*0420*/  FFMA R25, R24, R24, R25 ;  /* 0x0000001818197223 */ /* 0x000fc40000000019 */
[----:B------:R-:W-:-:S03]  /*0430*/  FFMA R26, R7, R7, R26 ;  /* 0x00000007071a7223 */ /* 0x000fc6000000001a */
[----:B------:R-:W0:Y:S04]  /*0440*/  SHFL.BFLY PT, R28, R25, 0x8, 0x1f ;  /* 0x0d001f00191c7f89 */ /* 0x000e2800000e0000 */
[----:B------:R-:W1:Y:S01]  /*0450*/  SHFL.BFLY PT, R27, R26, 0x8, 0x1f ;  /* 0x0d001f001a1b7f89 */ /* 0x000e6200000e0000 */
[----:B0-----:R-:W-:Y:S01]  /*0460*/  FADD R28, R25, R28 ;  /* 0x0000001c191c7221 */ /* 0x001fe20000000000 */
[----:B-1----:R-:W-:-:S04]  /*0470*/  FADD R29, R26, R27 ;  /* 0x0000001b1a1d7221 */ /* 0x002fc80000000000 */
[----:B------:R-:W0:Y:S04]  /*0480*/  SHFL.BFLY PT, R27, R28, 0x4, 0x1f ;  /* 0x0c801f001c1b7f89 */ /* 0x000e2800000e0000 */
[----:B------:R-:W1:Y:S01]  /*0490*/  SHFL.BFLY PT, R30, R29, 0x4, 0x1f ;  /* 0x0c801f001d1e7f89 */ /* 0x000e6200000e0000 */
[----:B0-----:R-:W-:Y:S01]  /*04a0*/  FADD R27, R28, R27 ;  /* 0x0000001b1c1b7221 */ /* 0x001fe20000000000 */
[----:B------:R-:W-:Y:S01]  /*04b0*/  MOV R28, 0x3e800000 ;  /* 0x3e800000001c7802 */ /* 0x000fe20000000f00 */
[----:B-1----:R-:W-:-:S03]  /*04c0*/  FADD R31, R29, R30 ;  /* 0x0000001e1d1f7221 */ /* 0x002fc60000000000 */
[----:B------:R-:W0:Y:S04]  /*04d0*/  SHFL.BFLY PT, R30, R27, 0x2, 0x1f ;  /* 0x0c401f001b1e7f89 */ /* 0x000e2800000e0000 */
[----:B------:R-:W1:Y:S01]  /*04e0*/  SHFL.BFLY PT, R32, R31, 0x2, 0x1f ;  /* 0x0c401f001f207f89 */ /* 0x000e6200000e0000 */
[----:B0-----:R-:W-:Y:S01]  /*04f0*/  FADD R30, R27, R30 ;  /* 0x0000001e1b1e7221 */ /* 0x001fe20000000000 */
[----:B-1----:R-:W-:-:S04]  /*0500*/  FADD R32, R31, R32 ;  /* 0x000000201f207221 */ /* 0x002fc80000000000 */
[----:B------:R-:W0:Y:S04]  /*0510*/  SHFL.BFLY PT, R25, R30, 0x1, 0x1f ;  /* 0x0c201f001e197f89 */ /* 0x000e2800000e0000 */
[----:B------:R-:W1:Y:S01]  /*0520*/  SHFL.BFLY PT, R33, R32, 0x1, 0x1f ;  /* 0x0c201f0020217f89 */ /* 0x000e6200000e0000 */
[----:B0-----:R-:W-:Y:S01]  /*0530*/  FADD R25, R30, R25 ;  /* 0x000000191e197221 */ /* 0x001fe20000000000 */
[----:B-1----:R-:W-:-:S03]  /*0540*/  FADD R33, R32, R33 ;  /* 0x0000002120217221 */ /* 0x002fc60000000000 */
[----:B------:R-:W-:Y:S01]  /*0550*/  FADD R25, R25, c[0x0][0x178] ;  /* 0x00005e0019197621 */ /* 0x000fe20000000000 */
[----:B------:R-:W-:-:S03]  /*0560*/  FADD R33, R33, c[0x0][0x178] ;  /* 0x00005e0021217621 */ /* 0x000fc60000000000 */
[----:B------:R-:W0:Y:S08]  /*0570*/  MUFU.SQRT R26, R25 ;  /* 0x00000019001a7308 */ /* 0x000e300000002000 */
[----:B------:R-:W1:Y:S01]  /*0580*/  MUFU.SQRT R27, R33 ;  /* 0x00000021001b7308 */ /* 0x000e620000002000 */
[C---:B0-----:R-:W-:Y:S02]  /*0590*/  FSETP.GT.AND P2, PT, R26.reuse, 8.50705917302346158658e+37, PT ;  /* 0x7e8000001a00780b */ /* 0x041fe40003f44000 */
[----:B------:R-:W-:-:S02]  /*05a0*/  FSETP.GEU.AND P4, PT, R26, 1.175494350822287508e-38, PT ;  /* 0x008000001a00780b */ /* 0x000fc40003f8e000 */
[C---:B------:R-:W-:Y:S02]  /*05b0*/  FSEL R25, R28.reuse, 1, P2 ;  /* 0x3f8000001c197808 */ /* 0x040fe40001000000 */
[C---:B-1----:R-:W-:Y:S02]  /*05c0*/  FSETP.GT.AND P3, PT, R27.reuse, 8.50705917302346158658e+37, PT ;  /* 0x7e8000001b00780b */ /* 0x042fe40003f64000 */
[----:B------:R-:W-:Y:S02]  /*05d0*/  FSETP.GEU.AND P5, PT, R27, 1.175494350822287508e-38, PT ;  /* 0x008000001b00780b */ /* 0x000fe40003fae000 */
[----:B------:R-:W-:-:S03]  /*05e0*/  FSEL R28, R28, 1, P3 ;  /* 0x3f8000001c1c7808 */ /* 0x000fc60001800000 */
[----:B------:R-:W-:Y:S02]  /*05f0*/  @P2 FMUL R26, R26, 0.25 ;  /* 0x3e8000001a1a2820 */ /* 0x000fe40000400000 */
[----:B------:R-:W-:Y:S02]  /*0600*/  @!P4 FMUL R25, R25, 16777216 ;  /* 0x4b8000001919c820 */ /* 0x000fe40000400000 */
[----:B------:R-:W-:Y:S02]  /*0610*/  @!P4 FMUL R26, R26, 16777216 ;  /* 0x4b8000001a1ac820 */ /* 0x000fe40000400000 */
[----:B------:R-:W-:Y:S01]  /*0620*/  @P3 FMUL R27, R27, 0.25 ;  /* 0x3e8000001b1b3820 */ /* 0x000fe20000400000 */
[----:B------:R-:W-:-:S03]  /*0630*/  ISETP.LT.U32.AND P3, PT, R3, 0x3740, PT ;  /* 0x000037400300780c */ /* 0x000fc60003f61070 */
[----:B------:R-:W0:Y:S01]  /*0640*/  MUFU.RCP R26, R26 ;  /* 0x0000001a001a7308 */ /* 0x000e220000001000 */
[----:B------:R-:W-:Y:S01]  /*0650*/  @!P5 FMUL R28, R28, 16777216 ;  /* 0x4b8000001c1cd820 */ /* 0x000fe20000400000 */
[----:B------:R-:W-:-:S06]  /*0660*/  @!P5 FMUL R27, R27, 16777216 ;  /* 0x4b8000001b1bd820 */ /* 0x000fcc0000400000 */
[----:B------:R-:W1:Y:S01]  /*0670*/  MUFU.RCP R27, R27 ;  /* 0x0000001b001b7308 */ /* 0x000e620000001000 */
[----:B0-----:R-:W-:-:S04]  /*0680*/  FMUL R33, R26, R25 ;  /* 0x000000191a217220 */ /* 0x001fc80000400000 */
[-C--:B------:R-:W-:Y:S01]  /*0690*/  FMUL R25, R18, R33.reuse ;  /* 0x0000002112197220 */ /* 0x080fe20000400000 */
[-C--:B------:R-:W-:Y:S01]  /*06a0*/  FMUL R29, R20, R33.reuse ;  /* 0x00000021141d7220 */ /* 0x080fe20000400000 */
[-C--:B------:R-:W-:Y:S01]  /*06b0*/  FMUL R8, R8, R33.reuse ;  /* 0x0000002108087220 */ /* 0x080fe20000400000 */
[-C--:B------:R-:W-:Y:S01]  /*06c0*/  FMUL R18, R4, R33.reuse ;  /* 0x0000002104127220 */ /* 0x080fe20000400000 */
[----:B-1----:R-:W-:Y:S01]  /*06d0*/  FMUL R30, R27, R28 ;  /* 0x0000001c1b1e7220 */ /* 0x002fe20000400000 */
[-C--:B------:R-:W-:Y:S01]  /*06e0*/  FMUL R27, R22, R33.reuse ;  /* 0x00000021161b7220 */ /* 0x080fe20000400000 */
[-C--:B------:R-:W-:Y:S01]  /*06f0*/  FMUL R20, R5, R33.reuse ;  /* 0x0000002105147220 */ /* 0x080fe20000400000 */
[-C--:B------:R-:W-:Y:S01]  /*0700*/  FMUL R22, R6, R33.reuse ;  /* 0x0000002106167220 */ /* 0x080fe20000400000 */
[----:B------:R-:W-:Y:S01]  /*0710*/  FMUL R31, R24, R33 ;  /* 0x00000021181f7220 */ /* 0x000fe20000400000 */
[----:B------:R-:W-:Y:S01]  /*0720*/  STS [R16.X4], R33 ;  /* 0x0000002110007388 */ /* 0x000fe20000004800 */
[-C--:B------:R-:W-:Y:S01]  /*0730*/  FMUL R24, R17, R30.reuse ;  /* 0x0000001e11187220 */ /* 0x080fe20000400000 */
[----:B------:R-:W-:Y:S01]  /*0740*/  FMUL R28, R7, R30 ;  /* 0x0000001e071c7220 */ /* 0x000fe20000400000 */
[----:B------:R-:W-:Y:S01]  /*0750*/  F2FP.PACK_AB R4, R25, R8 ;  /* 0x000000081904723e */ /* 0x000fe200000000ff */
[----:B------:R0:W-:Y:S01]  /*0760*/  STS [R16.X4+0x10], R30 ;  /* 0x0000101e10007388 */ /* 0x0001e20000004800 */
[----:B------:R-:W-:Y:S01]  /*0770*/  F2FP.PACK_AB R5, R29, R18 ;  /* 0x000000121d05723e */ /* 0x000fe200000000ff */
[----:B------:R-:W-:Y:S01]  /*0780*/  FMUL R19, R19, R30 ;  /* 0x0000001e13137220 */ /* 0x000fe20000400000 */
[----:B------:R-:W-:Y:S01]  /*0790*/  F2FP.PACK_AB R6, R27, R20 ;  /* 0x000000141b06723e */ /* 0x000fe200000000ff */
[----:B------:R-:W-:Y:S01]  /*07a0*/  FMUL R9, R9, R30 ;  /* 0x0000001e09097220 */ /* 0x000fe20000400000 */
[----:B------:R-:W-:Y:S01]  /*07b0*/  F2FP.PACK_AB R7, R31, R22 ;  /* 0x000000161f07723e */ /* 0x000fe200000000ff */
[-C--:B------:R-:W-:Y:S01]  /*07c0*/  FMUL R26, R21, R30.reuse ;  /* 0x0000001e151a7220 */ /* 0x080fe20000400000 */
[-C--:B------:R-:W-:Y:S01]  /*07d0*/  FMUL R10, R10, R30.reuse ;  /* 0x0000001e0a0a7220 */ /* 0x080fe20000400000 */
[-C--:B------:R-:W-:Y:S01]  /*07e0*/  FMUL R23, R23, R30.reuse ;  /* 0x0000001e17177220 */ /* 0x080fe20000400000 */
[----:B------:R-:W-:Y:S01]  /*07f0*/  FMUL R11, R11, R30 ;  /* 0x0000001e0b0b7220 */ /* 0x000fe20000400000 */
[----:B0-----:R-:W-:-:S02]  /*0800*/  IADD3 R16, P2, R15, c[0x0][0x168], RZ ;  /* 0x00005a000f107a10 */ /* 0x001fc40007f5e0ff */
[----:B------:R-:W-:Y:S02]  /*0810*/  IADD3 R18, P4, R13, c[0x0][0x168], RZ ;  /* 0x00005a000d127a10 */ /* 0x000fe40007f9e0ff */
[----:B------:R-:W-:Y:S02]  /*0820*/  IADD3.X R17, R12, c[0x0][0x16c], RZ, P2, !PT ;  /* 0x00005b000c117a10 */ /* 0x000fe400017fe4ff */
[----:B------:R-:W-:Y:S02]  /*0830*/  LOP3.LUT P2, RZ, R2, 0x38, RZ, 0xc0, !PT ;  /* 0x0000003802ff7812 */ /* 0x000fe4000784c0ff */
[----:B------:R-:W-:Y:S01]  /*0840*/  F2FP.PACK_AB R8, R24, R19 ;  /* 0x000000131808723e */ /* 0x000fe200000000ff */
[----:B------:R-:W-:Y:S01]  /*0850*/  @!P1 STG.E.128 [R16.64], R4 ;  /* 0x0000000410009986 */ /* 0x000fe2000c101d04 */
[----:B------:R-:W-:Y:S02]  /*0860*/  ISETP.LT.U32.AND.EX P1, PT, R0, RZ, !P2, P3 ;  /* 0x000000ff0000720c */ /* 0x000fe40005721130 */
[----:B------:R-:W-:-:S02]  /*0870*/  F2FP.PACK_AB R9, R26, R9 ;  /* 0x000000091a09723e */ /* 0x000fc400000000ff */
[----:B------:R-:W-:Y:S02]  /*0880*/  F2FP.PACK_AB R10, R23, R10 ;  /* 0x0000000a170a723e */ /* 0x000fe400000000ff */
[----:B------:R-:W-:Y:S02]  /*0890*/  IADD3.X R19, R14, c[0x0][0x16c], RZ, P4, !PT ;  /* 0x00005b000e137a10 */ /* 0x000fe400027fe4ff */
[----:B------:R-:W-:-:S05]  /*08a0*/  F2FP.PACK_AB R11, R28, R11 ;  /* 0x0000000b1c0b723e */ /* 0x000fca00000000ff */
[----:B------:R-:W-:Y:S04]  /*08b0*/  @!P0 STG.E.128 [R18.64], R8 ;  /* 0x0000000812008986 */ /* 0x000fe8000c101d04 */
[----:B------:R-:W-:Y:S06]  /*08c0*/  BAR.SYNC 0x0 ;  /* 0x0000000000007b1d */ /* 0x000fec0000000000 */
[----:B------:R-:W-:Y:S05]  /*08d0*/  @!P1 EXIT ;  /* 0x000000000000994d */ /* 0x000fea0003800000 */
[----:B------:R-:W-:Y:S02]  /*08e0*/  LOP3.LUT R4, R2, 0x7, RZ, 0xc0, !PT ;  /* 0x0000000702047812 */ /* 0x000fe400078ec0ff */
[----:B------:R-:W-:-:S03]  /*08f0*/  LEA R2, P0, R3, c[0x0][0x170], 0x2 ;  /* 0x00005c0003027a11 */ /* 0x000fc600078010ff */
[----:B------:R-:W0:Y:S01]  /*0900*/  LDS R5, [R4.X4] ;  /* 0x0000000004057984 */ /* 0x000e220000004800 */
[----:B------:R-:W-:-:S05]  /*0910*/  LEA.HI.X R3, R3, c[0x0][0x174], R0, 0x2, P0 ;  /* 0x00005d0003037a11 */ /* 0x000fca00000f1400 */
[----:B0-----:R-:W-:Y:S01]  /*0920*/  STG.E [R2.64], R5 ;  /* 0x0000000502007986 */ /* 0x001fe2000c101904 */
[----:B------:R-:W-:Y:S05]  /*0930*/  EXIT ;  /* 0x000000000000794d */ /* 0x000fea0003800000 */
.L_x_0:
[----:B------:R-:W-:-:S00]  /*0940*/  BRA `(.L_x_0) ;  /* 0xfffffff000007947 */ /* 0x000fc0000383ffff */
[----:B------:R-:W-:-:S00]  /*0950*/  NOP ;  /* 0x0000000000007918 */ /* 0x000fc00000000000 */
        /* <DEDUP_REMOVED lines=10> */
.L_x_1:


//--------------------- .nv.global.init           --------------------------
	.section	.nv.global.init,"aw",@progbits
.nv.global.init:
	.type		_$_str,@object
	.size		_$_str,(_$_str_$_2 - _$_str)
_$_str:
        /*0000*/ 	.byte	0x5f, 0x5f, 0x43, 0x55, 0x44, 0x41, 0x5f, 0x46, 0x54, 0x5a, 0x00
	.type		_$_str_$_2,@object
	.size		_$_str_$_2,(.L_1 - _$_str_$_2)
_$_str_$_2:
        /*000b*/ 	.byte	0x5f, 0x5f, 0x43, 0x55, 0x44, 0x41, 0x5f, 0x50, 0x52, 0x45, 0x43, 0x5f, 0x53, 0x51, 0x52, 0x54
        /*001b*/ 	.byte	0x00
.L_1:


//--------------------- .nv.shared.l2norm_fwd_kernel --------------------------
	.section	.nv.shared.l2norm_fwd_kernel,"aw",@nobits
	.align	16
